//
// Generated by NVIDIA NVVM Compiler
//
// Compiler Build ID: CL-36424714
// Cuda compilation tools, release 13.0, V13.0.88
// Based on NVVM 20.0.0
//

.version 9.0
.target sm_100
.address_size 64

	// .globl	_Z6kernelPfS_S_S_

.visible .entry _Z6kernelPfS_S_S_(
	.param .u64 .ptr .align 1 _Z6kernelPfS_S_S__param_0,
	.param .u64 .ptr .align 1 _Z6kernelPfS_S_S__param_1,
	.param .u64 .ptr .align 1 _Z6kernelPfS_S_S__param_2,
	.param .u64 .ptr .align 1 _Z6kernelPfS_S_S__param_3
)
{
	.reg .pred 	%p<13>;
	.reg .b32 	%r<19>;
	.reg .b32 	%f<20>;
	.reg .b64 	%rd<20>;

	ld.param.u64 	%rd1, [_Z6kernelPfS_S_S__param_0];
	ld.param.u64 	%rd2, [_Z6kernelPfS_S_S__param_1];
	ld.param.u64 	%rd3, [_Z6kernelPfS_S_S__param_2];
	ld.param.u64 	%rd4, [_Z6kernelPfS_S_S__param_3];
	mov.u32 	%r4, %tid.x;
	mov.u32 	%r5, %ctaid.x;
	mov.u32 	%r6, %ntid.x;
	mad.lo.s32 	%r1, %r5, %r6, %r4;
	mov.u32 	%r7, %tid.y;
	mov.u32 	%r8, %ctaid.y;
	mov.u32 	%r9, %ntid.y;
	mad.lo.s32 	%r2, %r8, %r9, %r7;
	mov.u32 	%r10, %tid.z;
	mov.u32 	%r11, %ctaid.z;
	mov.u32 	%r12, %ntid.z;
	mad.lo.s32 	%r3, %r11, %r12, %r10;
	mov.pred 	%p12, -1;
	setp.eq.s32 	%p4, %r1, 0;
	@%p4 bra 	$L__BB0_3;
	setp.eq.s32 	%p5, %r1, 31;
	@%p5 bra 	$L__BB0_3;
	setp.eq.s32 	%p12, %r2, 0;
$L__BB0_3:
	setp.eq.s32 	%p6, %r2, 33;
	or.pred  	%p7, %p12, %p6;
	setp.eq.s32 	%p8, %r3, 0;
	setp.eq.s32 	%p9, %r3, 31;
	or.pred  	%p10, %p8, %p9;
	or.pred  	%p11, %p7, %p10;
	@%p11 bra 	$L__BB0_5;
	cvta.to.global.u64 	%rd5, %rd4;
	shl.b32 	%r13, %r2, 5;
	add.s32 	%r14, %r13, %r1;
	mad.lo.s32 	%r15, %r3, 1088, %r14;
	cvta.to.global.u64 	%rd6, %rd1;
	mul.wide.s32 	%rd7, %r15, 4;
	add.s64 	%rd8, %rd6, %rd7;
	ld.global.f32 	%f1, [%rd8];
	ld.global.f32 	%f2, [%rd8+-4];
	cvta.to.global.u64 	%rd9, %rd3;
	mul.wide.s32 	%rd10, %r1, 4;
	add.s64 	%rd11, %rd9, %rd10;
	ld.global.f32 	%f3, [%rd11+-4];
	fma.rn.f32 	%f4, %f2, %f3, %f1;
	ld.global.f32 	%f5, [%rd8+4];
	ld.global.f32 	%f6, [%rd11+4];
	fma.rn.f32 	%f7, %f5, %f6, %f4;
	ld.global.f32 	%f8, [%rd8+-128];
	mad.lo.s32 	%r16, %r3, 34, %r2;
	add.s32 	%r17, %r16, -1;
	mul.wide.u32 	%rd12, %r17, 4;
	add.s64 	%rd13, %rd5, %rd12;
	ld.global.f32 	%f9, [%rd13];
	fma.rn.f32 	%f10, %f8, %f9, %f7;
	ld.global.f32 	%f11, [%rd8+128];
	mul.wide.u32 	%rd14, %r16, 4;
	add.s64 	%rd15, %rd5, %rd14;
	ld.global.f32 	%f12, [%rd15+4];
	fma.rn.f32 	%f13, %f11, %f12, %f10;
	ld.global.f32 	%f14, [%rd8+-4352];
	add.s32 	%r18, %r16, -34;
	mul.wide.u32 	%rd16, %r18, 4;
	add.s64 	%rd17, %rd5, %rd16;
	ld.global.f32 	%f15, [%rd17];
	fma.rn.f32 	%f16, %f14, %f15, %f13;
	ld.global.f32 	%f17, [%rd8+4352];
	ld.global.f32 	%f18, [%rd15+136];
	fma.rn.f32 	%f19, %f17, %f18, %f16;
	cvta.to.global.u64 	%rd18, %rd2;
	add.s64 	%rd19, %rd18, %rd7;
	st.global.f32 	[%rd19], %f19;
$L__BB0_5:
	ret;

}


// ===== COMPILED SASS (sm_100) =====

	.target	sm_100

	.elftype	@"ET_EXEC"


//--------------------- .note.nv.tkinfo           --------------------------
	.section	.note.nv.tkinfo,"",@"SHT_NOTE"
	.sectionflags	@"SHF_NOTE_NV_TKINFO"
	.tkinfo
        /*0018*/ 	.word	0x00000002
        /*0030*/ 	.string	""
        /*0030*/ 	.string	"ptxas"
        /*0030*/ 	.string	"Cuda compilation tools, release 13.0, V13.0.88"
        /*0030*/ 	.string	"Build cuda_13.0.r13.0/compiler.36424714_0"
        /*0030*/ 	.string	"-arch sm_100 -m 64 "



//--------------------- .note.nv.cuinfo           --------------------------
	.section	.note.nv.cuinfo,"",@"SHT_NOTE"
	.sectionflags	@"SHF_NOTE_NV_CUINFO"
        /*0018*/ 	.short	0x0002
        /*001a*/ 	.short	0x0064
        /*001c*/ 	.short	0x0082
	.zero		2


//--------------------- .nv.info                  --------------------------
	.section	.nv.info,"",@"SHT_CUDA_INFO"
	.align	4


	//----- nvinfo : EIATTR_REGCOUNT
	.align		4
        /*0000*/ 	.byte	0x04, 0x2f
        /*0002*/ 	.short	(.L_1 - .L_0)
	.align		4
.L_0:
        /*0004*/ 	.word	index@(_Z6kernelPfS_S_S_)
        /*0008*/ 	.word	0x0000001c


	//----- nvinfo : EIATTR_FRAME_SIZE
	.align		4
.L_1:
        /*000c*/ 	.byte	0x04, 0x11
        /*000e*/ 	.short	(.L_3 - .L_2)
	.align		4
.L_2:
        /*0010*/ 	.word	index@(_Z6kernelPfS_S_S_)
        /*0014*/ 	.word	0x00000000


	//----- nvinfo : EIATTR_MIN_STACK_SIZE
	.align		4
.L_3:
        /*0018*/ 	.byte	0x04, 0x12
        /*001a*/ 	.short	(.L_5 - .L_4)
	.align		4
.L_4:
        /*001c*/ 	.word	index@(_Z6kernelPfS_S_S_)
        /*0020*/ 	.word	0x00000000
.L_5:


//--------------------- .nv.compat                --------------------------
	.section	.nv.compat,"",@"SHT_CUDA_COMPAT_INFO"
	.align	4
        /*0000*/ 	.byte	0x02, 0x09, 0x00, 0x00, 0x02, 0x02, 0x01, 0x00, 0x02, 0x05, 0x05, 0x00, 0x03, 0x07, 0x01, 0x01
        /*0010*/ 	.byte	0x02, 0x03, 0x00, 0x00, 0x02, 0x06, 0x01, 0x00, 0x04, 0x0b, 0x08, 0x00, 0x09, 0x00, 0x00, 0x00
        /*0020*/ 	.byte	0x00, 0x00, 0x00, 0x00


//--------------------- .nv.info._Z6kernelPfS_S_S_ --------------------------
	.section	.nv.info._Z6kernelPfS_S_S_,"",@"SHT_CUDA_INFO"
	.sectionflags	@""
	.align	4


	//----- nvinfo : EIATTR_CUDA_API_VERSION
	.align		4
        /*0000*/ 	.byte	0x04, 0x37
        /*0002*/ 	.short	(.L_7 - .L_6)
.L_6:
        /*0004*/ 	.word	0x00000082


	//----- nvinfo : EIATTR_KPARAM_INFO
	.align		4
.L_7:
        /*0008*/ 	.byte	0x04, 0x17
        /*000a*/ 	.short	(.L_9 - .L_8)
.L_8:
        /*000c*/ 	.word	0x00000000
        /*0010*/ 	.short	0x0003
        /*0012*/ 	.short	0x0018
        /*0014*/ 	.byte	0x00, 0xf5, 0x21, 0x00


	//----- nvinfo : EIATTR_KPARAM_INFO
	.align		4
.L_9:
        /*0018*/ 	.byte	0x04, 0x17
        /*001a*/ 	.short	(.L_11 - .L_10)
.L_10:
        /*001c*/ 	.word	0x00000000
        /*0020*/ 	.short	0x0002
        /*0022*/ 	.short	0x0010
        /*0024*/ 	.byte	0x00, 0xf5, 0x21, 0x00


	//----- nvinfo : EIATTR_KPARAM_INFO
	.align		4
.L_11:
        /*0028*/ 	.byte	0x04, 0x17
        /*002a*/ 	.short	(.L_13 - .L_12)
.L_12:
        /*002c*/ 	.word	0x00000000
        /*0030*/ 	.short	0x0001
        /*0032*/ 	.short	0x0008
        /*0034*/ 	.byte	0x00, 0xf5, 0x21, 0x00


	//----- nvinfo : EIATTR_KPARAM_INFO
	.align		4
.L_13:
        /*0038*/ 	.byte	0x04, 0x17
        /*003a*/ 	.short	(.L_15 - .L_14)
.L_14:
        /*003c*/ 	.word	0x00000000
        /*0040*/ 	.short	0x0000
        /*0042*/ 	.short	0x0000
        /*0044*/ 	.byte	0x00, 0xf5, 0x21, 0x00


	//----- nvinfo : EIATTR_SPARSE_MMA_MASK
	.align		4
.L_15:
        /*0048*/ 	.byte	0x03, 0x50
        /*004a*/ 	.short	0x0000


	//----- nvinfo : EIATTR_MAXREG_COUNT
	.align		4
        /*004c*/ 	.byte	0x03, 0x1b
        /*004e*/ 	.short	0x00ff


	//----- nvinfo : EIATTR_MERCURY_ISA_VERSION
	.align		4
        /*0050*/ 	.byte	0x03, 0x5f
        /*0052*/ 	.short	0x0101


	//----- nvinfo : EIATTR_VRC_CTA_INIT_COUNT
	.align		4
        /*0054*/ 	.byte	0x02, 0x4a
	.zero		1
	.zero		1


	//----- nvinfo : EIATTR_EXIT_INSTR_OFFSETS
	.align		4
        /*0058*/ 	.byte	0x04, 0x1c
        /*005a*/ 	.short	(.L_17 - .L_16)


	//   ....[0]....
.L_16:
        /*005c*/ 	.word	0x00000140


	//   ....[1]....
        /*0060*/ 	.word	0x00000390


	//----- nvinfo : EIATTR_CBANK_PARAM_SIZE
	.align		4
.L_17:
        /*0064*/ 	.byte	0x03, 0x19
        /*0066*/ 	.short	0x0020


	//----- nvinfo : EIATTR_PARAM_CBANK
	.align		4
        /*0068*/ 	.byte	0x04, 0x0a
        /*006a*/ 	.short	(.L_19 - .L_18)
	.align		4
.L_18:
        /*006c*/ 	.word	index@(.nv.constant0._Z6kernelPfS_S_S_)
        /*0070*/ 	.short	0x0380
        /*0072*/ 	.short	0x0020


	//----- nvinfo : EIATTR_SW_WAR
	.align		4
.L_19:
        /*0074*/ 	.byte	0x04, 0x36
        /*0076*/ 	.short	(.L_21 - .L_20)
.L_20:
        /*0078*/ 	.word	0x00000008
.L_21:


//--------------------- .nv.callgraph             --------------------------
	.section	.nv.callgraph,"",@"SHT_CUDA_CALLGRAPH"
	.align	4
	.sectionentsize	8
	.align		4
        /*0000*/ 	.word	0x00000000
	.align		4
        /*0004*/ 	.word	0xffffffff
	.align		4
        /*0008*/ 	.word	0x00000000
	.align		4
        /*000c*/ 	.word	0xfffffffe
	.align		4
        /*0010*/ 	.word	0x00000000
	.align		4
        /*0014*/ 	.word	0xfffffffd
	.align		4
        /*0018*/ 	.word	0x00000000
	.align		4
        /*001c*/ 	.word	0xfffffffc


//--------------------- .text._Z6kernelPfS_S_S_   --------------------------
	.section	.text._Z6kernelPfS_S_S_,"ax",@progbits
	.align	128
        .global         _Z6kernelPfS_S_S_
        .type           _Z6kernelPfS_S_S_,@function
        .size           _Z6kernelPfS_S_S_,(.L_x_1 - _Z6kernelPfS_S_S_)
        .other          _Z6kernelPfS_S_S_,@"STO_CUDA_ENTRY STV_DEFAULT"
_Z6kernelPfS_S_S_:
.text._Z6kernelPfS_S_S_:
[----:B------:R-:W-:Y:S01]  /*0000*/  LDC R1, c[0x0][0x37c] ;  /* 0x0000df00ff017b82 */ /* 0x000fe20000000800 */
[----:B------:R-:W0:Y:S07]  /*0010*/  S2R R7, SR_TID.X ;  /* 0x0000000000077919 */ /* 0x000e2e0000002100 */
[----:B------:R-:W0:Y:S01]  /*0020*/  S2UR UR4, SR_CTAID.X ;  /* 0x00000000000479c3 */ /* 0x000e220000002500 */
[----:B------:R-:W1:Y:S01]  /*0030*/  S2R R6, SR_TID.Y ;  /* 0x0000000000067919 */ /* 0x000e620000002200 */
[----:B------:R-:W2:Y:S06]  /*0040*/  S2R R9, SR_TID.Z ;  /* 0x0000000000097919 */ /* 0x000eac0000002300 */
[----:B------:R-:W0:Y:S08]  /*0050*/  LDC R0, c[0x0][0x360] ;  /* 0x0000d800ff007b82 */ /* 0x000e300000000800 */
[----:B------:R-:W1:Y:S08]  /*0060*/  S2UR UR5, SR_CTAID.Y ;  /* 0x00000000000579c3 */ /* 0x000e700000002600 */
[----:B------:R-:W1:Y:S08]  /*0070*/  LDC R3, c[0x0][0x364] ;  /* 0x0000d900ff037b82 */ /* 0x000e700000000800 */
[----:B------:R-:W2:Y:S01]  /*0080*/  S2UR UR6, SR_CTAID.Z ;  /* 0x00000000000679c3 */ /* 0x000ea20000002700 */
[----:B0-----:R-:W-:-:S05]  /*0090*/  IMAD R7, R0, UR4, R7 ;  /* 0x0000000400077c24 */ /* 0x001fca000f8e0207 */
[C---:B------:R-:W-:Y:S02]  /*00a0*/  ISETP.NE.AND P0, PT, R7.reuse, 0x1f, PT ;  /* 0x0000001f0700780c */ /* 0x040fe40003f05270 */
[----:B------:R-:W2:Y:S02]  /*00b0*/  LDC R2, c[0x0][0x368] ;  /* 0x0000da00ff027b82 */ /* 0x000ea40000000800 */
[----:B------:R-:W-:Y:S01]  /*00c0*/  ISETP.EQ.OR P0, PT, R7, RZ, !P0 ;  /* 0x000000ff0700720c */ /* 0x000fe20004702670 */
[----:B-1----:R-:W-:-:S05]  /*00d0*/  IMAD R6, R3, UR5, R6 ;  /* 0x0000000503067c24 */ /* 0x002fca000f8e0206 */
[----:B------:R-:W-:-:S04]  /*00e0*/  ISETP.EQ.OR P1, PT, R6, RZ, P0 ;  /* 0x000000ff0600720c */ /* 0x000fc80000722670 */
[----:B------:R-:W-:Y:S01]  /*00f0*/  ISETP.EQ.OR P1, PT, R6, 0x21, P1 ;  /* 0x000000210600780c */ /* 0x000fe20000f22670 */
[----:B--2---:R-:W-:-:S05]  /*0100*/  IMAD R9, R2, UR6, R9 ;  /* 0x0000000602097c24 */ /* 0x004fca000f8e0209 */
[----:B------:R-:W-:-:S04]  /*0110*/  ISETP.NE.AND P0, PT, R9, 0x1f, PT ;  /* 0x0000001f0900780c */ /* 0x000fc80003f05270 */
[----:B------:R-:W-:-:S04]  /*0120*/  ISETP.EQ.OR P0, PT, R9, RZ, !P0 ;  /* 0x000000ff0900720c */ /* 0x000fc80004702670 */
[----:B------:R-:W-:-:S13]  /*0130*/  PLOP3.LUT P0, PT, P1, P0, PT, 0xf8, 0x8f ;  /* 0x00000000008f781c */ /* 0x000fda0000f01f70 */
[----:B------:R-:W-:Y:S05]  /*0140*/  @P0 EXIT ;  /* 0x000000000000094d */ /* 0x000fea0003800000 */
[----:B------:R-:W0:Y:S01]  /*0150*/  LDC.64 R12, c[0x0][0x390] ;  /* 0x0000e400ff0c7b82 */ /* 0x000e220000000a00 */
[----:B------:R-:W1:Y:S01]  /*0160*/  LDCU.64 UR4, c[0x0][0x358] ;  /* 0x00006b00ff0477ac */ /* 0x000e620008000a00 */
[----:B------:R-:W-:Y:S01]  /*0170*/  LEA R0, R6, R7, 0x5 ;  /* 0x0000000706007211 */ /* 0x000fe200078e28ff */
[----:B------:R-:W-:-:S04]  /*0180*/  IMAD R17, R9, 0x22, R6 ;  /* 0x0000002209117824 */ /* 0x000fc800078e0206 */
[----:B------:R-:W-:Y:S01]  /*0190*/  IMAD R0, R9, 0x440, R0 ;  /* 0x0000044009007824 */ /* 0x000fe200078e0200 */
[----:B------:R-:W2:Y:S01]  /*01a0*/  LDC.64 R4, c[0x0][0x380] ;  /* 0x0000e000ff047b82 */ /* 0x000ea20000000a00 */
[----:B------:R-:W-:-:S07]  /*01b0*/  IADD3 R15, PT, PT, R17, -0x1, RZ ;  /* 0xffffffff110f7810 */ /* 0x000fce0007ffe0ff */
[----:B------:R-:W3:Y:S01]  /*01c0*/  LDC.64 R2, c[0x0][0x398] ;  /* 0x0000e600ff027b82 */ /* 0x000ee20000000a00 */
[----:B0-----:R-:W-:-:S05]  /*01d0*/  IMAD.WIDE R12, R7, 0x4, R12 ;  /* 0x00000004070c7825 */ /* 0x001fca00078e020c */
[----:B-1----:R-:W4:Y:S01]  /*01e0*/  LDG.E R9, desc[UR4][R12.64+-0x4] ;  /* 0xfffffc040c097981 */ /* 0x002f22000c1e1900 */
[----:B--2---:R-:W-:-:S03]  /*01f0*/  IMAD.WIDE R4, R0, 0x4, R4 ;  /* 0x0000000400047825 */ /* 0x004fc600078e0204 */
[----:B------:R-:W2:Y:S04]  /*0200*/  LDG.E R10, desc[UR4][R12.64+0x4] ;  /* 0x000004040c0a7981 */ /* 0x000ea8000c1e1900 */
[----:B------:R-:W4:Y:S04]  /*0210*/  LDG.E R8, desc[UR4][R4.64] ;  /* 0x0000000404087981 */ /* 0x000f28000c1e1900 */
[----:B------:R-:W4:Y:S01]  /*0220*/  LDG.E R11, desc[UR4][R4.64+-0x4] ;  /* 0xfffffc04040b7981 */ /* 0x000f22000c1e1900 */
[----:B---3--:R-:W-:Y:S01]  /*0230*/  IMAD.WIDE.U32 R14, R15, 0x4, R2 ;  /* 0x000000040f0e7825 */ /* 0x008fe200078e0002 */
[----:B------:R-:W-:-:S02]  /*0240*/  IADD3 R23, PT, PT, R17, -0x22, RZ ;  /* 0xffffffde11177810 */ /* 0x000fc40007ffe0ff */
[----:B------:R-:W2:Y:S01]  /*0250*/  LDG.E R19, desc[UR4][R4.64+0x4] ;  /* 0x0000040404137981 */ /* 0x000ea2000c1e1900 */
[----:B------:R-:W-:-:S03]  /*0260*/  IMAD.WIDE.U32 R6, R17, 0x4, R2 ;  /* 0x0000000411067825 */ /* 0x000fc600078e0002 */
[----:B------:R-:W3:Y:S01]  /*0270*/  LDG.E R14, desc[UR4][R14.64] ;  /* 0x000000040e0e7981 */ /* 0x000ee2000c1e1900 */
[----:B------:R-:W-:Y:S02]  /*0280*/  IMAD.WIDE.U32 R16, R23, 0x4, R2 ;  /* 0x0000000417107825 */ /* 0x000fe400078e0002 */
[----:B------:R-:W0:Y:S01]  /*0290*/  LDC.64 R2, c[0x0][0x388] ;  /* 0x0000e200ff027b82 */ /* 0x000e220000000a00 */
[----:B------:R-:W3:Y:S04]  /*02a0*/  LDG.E R21, desc[UR4][R4.64+-0x80] ;  /* 0xffff800404157981 */ /* 0x000ee8000c1e1900 */
[----:B------:R-:W5:Y:S04]  /*02b0*/  LDG.E R18, desc[UR4][R6.64+0x4] ;  /* 0x0000040406127981 */ /* 0x000f68000c1e1900 */
[----:B------:R-:W5:Y:S04]  /*02c0*/  LDG.E R23, desc[UR4][R4.64+0x80] ;  /* 0x0000800404177981 */ /* 0x000f68000c1e1900 */
[----:B------:R-:W5:Y:S04]  /*02d0*/  LDG.E R16, desc[UR4][R16.64] ;  /* 0x0000000410107981 */ /* 0x000f68000c1e1900 */
[----:B------:R-:W5:Y:S04]  /*02e0*/  LDG.E R25, desc[UR4][R4.64+-0x1100] ;  /* 0xffef000404197981 */ /* 0x000f68000c1e1900 */
[----:B------:R-:W5:Y:S04]  /*02f0*/  LDG.E R13, desc[UR4][R4.64+0x1100] ;  /* 0x00110004040d7981 */ /* 0x000f68000c1e1900 */
[----:B------:R-:W5:Y:S01]  /*0300*/  LDG.E R12, desc[UR4][R6.64+0x88] ;  /* 0x00008804060c7981 */ /* 0x000f62000c1e1900 */
[----:B0-----:R-:W-:-:S04]  /*0310*/  IMAD.WIDE R2, R0, 0x4, R2 ;  /* 0x0000000400027825 */ /* 0x001fc800078e0202 */
[----:B----4-:R-:W-:-:S04]  /*0320*/  FFMA R8, R11, R9, R8 ;  /* 0x000000090b087223 */ /* 0x010fc80000000008 */
[----:B--2---:R-:W-:-:S04]  /*0330*/  FFMA R8, R19, R10, R8 ;  /* 0x0000000a13087223 */ /* 0x004fc80000000008 */
[----:B---3--:R-:W-:-:S04]  /*0340*/  FFMA R8, R21, R14, R8 ;  /* 0x0000000e15087223 */ /* 0x008fc80000000008 */
[----:B-----5:R-:W-:-:S04]  /*0350*/  FFMA R8, R23, R18, R8 ;  /* 0x0000001217087223 */ /* 0x020fc80000000008 */
[----:B------:R-:W-:-:S04]  /*0360*/  FFMA R8, R25, R16, R8 ;  /* 0x0000001019087223 */ /* 0x000fc80000000008 */
[----:B------:R-:W-:-:S05]  /*0370*/  FFMA R13, R13, R12, R8 ;  /* 0x0000000c0d0d7223 */ /* 0x000fca0000000008 */
[----:B------:R-:W-:Y:S01]  /*0380*/  STG.E desc[UR4][R2.64], R13 ;  /* 0x0000000d02007986 */ /* 0x000fe2000c101904 */
[----:B------:R-:W-:Y:S05]  /*0390*/  EXIT ;  /* 0x000000000000794d */ /* 0x000fea0003800000 */
.L_x_0:
[----:B------:R-:W-:-:S00]  /*03a0*/  BRA `(.L_x_0) ;  /* 0xfffffffc00fc7947 */ /* 0x000fc0000383ffff */
[----:B------:R-:W-:-:S00]  /*03b0*/  NOP ;  /* 0x0000000000007918 */ /* 0x000fc00000000000 */
        /* <DEDUP_REMOVED lines=12> */
.L_x_1:


//--------------------- .nv.shared.reserved.0     --------------------------
	.section	.nv.shared.reserved.0,"aw",@nobits
	.weak		__nv_reservedSMEM_offset_0_alias
	.size		__nv_reservedSMEM_offset_0_alias, 0, 64
	.other		__nv_reservedSMEM_offset_0_alias,@"STO_CUDA_RESERVED_SHARED STV_DEFAULT"
__nv_reservedSMEM_offset_0_alias:
	.zero		0
	.zero		64


//--------------------- .nv.constant0._Z6kernelPfS_S_S_ --------------------------
	.section	.nv.constant0._Z6kernelPfS_S_S_,"a",@progbits
	.sectionflags	@""
	.align	4
.nv.constant0._Z6kernelPfS_S_S_:
	.zero		928


//--------------------- SYMBOLS --------------------------

	.type		.nv.reservedSmem.offset0,@object
	.size		.nv.reservedSmem.offset0,0x4
